//
// Generated by NVIDIA NVVM Compiler
//
// Compiler Build ID: CL-36424714
// Cuda compilation tools, release 13.0, V13.0.88
// Based on NVVM 20.0.0
//

.version 9.0
.target sm_100
.address_size 64

	// .globl	_Z11kernel_tanhPfm

.visible .entry _Z11kernel_tanhPfm(
	.param .u64 .ptr .align 1 _Z11kernel_tanhPfm_param_0,
	.param .u64 _Z11kernel_tanhPfm_param_1
)
{
	.reg .pred 	%p<4>;
	.reg .b32 	%r<5>;
	.reg .b32 	%f<17>;
	.reg .b64 	%rd<7>;

	ld.param.u64 	%rd2, [_Z11kernel_tanhPfm_param_0];
	ld.param.u64 	%rd3, [_Z11kernel_tanhPfm_param_1];
	mov.u32 	%r1, %ctaid.x;
	mov.u32 	%r2, %ntid.x;
	mov.u32 	%r3, %tid.x;
	mad.lo.s32 	%r4, %r1, %r2, %r3;
	cvt.s64.s32 	%rd1, %r4;
	setp.le.u64 	%p1, %rd3, %rd1;
	@%p1 bra 	$L__BB0_2;
	cvta.to.global.u64 	%rd4, %rd2;
	shl.b64 	%rd5, %rd1, 2;
	add.s64 	%rd6, %rd4, %rd5;
	ld.global.f32 	%f1, [%rd6];
	abs.f32 	%f2, %f1;
	mul.f32 	%f3, %f2, 0f4038AA3B;
	ex2.approx.ftz.f32 	%f4, %f3;
	add.f32 	%f5, %f4, 0f3F800000;
	rcp.approx.ftz.f32 	%f6, %f5;
	fma.rn.f32 	%f7, %f6, 0fC0000000, 0f3F800000;
	setp.ge.f32 	%p2, %f2, 0f41102CB4;
	selp.f32 	%f8, 0f3F800000, %f7, %p2;
	copysign.f32 	%f9, %f1, %f8;
	mul.f32 	%f10, %f1, %f1;
	fma.rn.f32 	%f11, %f10, 0f3C80F082, 0fBD563CAE;
	fma.rn.f32 	%f12, %f11, %f10, 0f3E085941;
	fma.rn.f32 	%f13, %f12, %f10, 0fBEAAA9ED;
	fma.rn.f32 	%f14, %f13, %f10, 0f00000000;
	fma.rn.f32 	%f15, %f14, %f1, %f1;
	setp.ge.f32 	%p3, %f2, 0f3F19999A;
	selp.f32 	%f16, %f9, %f15, %p3;
	st.global.f32 	[%rd6], %f16;
$L__BB0_2:
	ret;

}
	// .globl	_Z11kernel_ReLUPfm
.visible .entry _Z11kernel_ReLUPfm(
	.param .u64 .ptr .align 1 _Z11kernel_ReLUPfm_param_0,
	.param .u64 _Z11kernel_ReLUPfm_param_1
)
{
	.reg .pred 	%p<2>;
	.reg .b32 	%r<5>;
	.reg .b32 	%f<3>;
	.reg .b64 	%rd<7>;

	ld.param.u64 	%rd2, [_Z11kernel_ReLUPfm_param_0];
	ld.param.u64 	%rd3, [_Z11kernel_ReLUPfm_param_1];
	mov.u32 	%r1, %ctaid.x;
	mov.u32 	%r2, %ntid.x;
	mov.u32 	%r3, %tid.x;
	mad.lo.s32 	%r4, %r1, %r2, %r3;
	cvt.s64.s32 	%rd1, %r4;
	setp.le.u64 	%p1, %rd3, %rd1;
	@%p1 bra 	$L__BB1_2;
	cvta.to.global.u64 	%rd4, %rd2;
	shl.b64 	%rd5, %rd1, 2;
	add.s64 	%rd6, %rd4, %rd5;
	ld.global.f32 	%f1, [%rd6];
	max.f32 	%f2, %f1, 0f00000000;
	st.global.f32 	[%rd6], %f2;
$L__BB1_2:
	ret;

}
	// .globl	_Z16kernel_LeakyReLUPfm
.visible .entry _Z16kernel_LeakyReLUPfm(
	.param .u64 .ptr .align 1 _Z16kernel_LeakyReLUPfm_param_0,
	.param .u64 _Z16kernel_LeakyReLUPfm_param_1
)
{
	.reg .pred 	%p<3>;
	.reg .b32 	%r<5>;
	.reg .b32 	%f<3>;
	.reg .b64 	%rd<7>;

	ld.param.u64 	%rd3, [_Z16kernel_LeakyReLUPfm_param_0];
	ld.param.u64 	%rd4, [_Z16kernel_LeakyReLUPfm_param_1];
	mov.u32 	%r1, %ctaid.x;
	mov.u32 	%r2, %ntid.x;
	mov.u32 	%r3, %tid.x;
	mad.lo.s32 	%r4, %r1, %r2, %r3;
	cvt.s64.s32 	%rd1, %r4;
	setp.le.u64 	%p1, %rd4, %rd1;
	@%p1 bra 	$L__BB2_3;
	cvta.to.global.u64 	%rd5, %rd3;
	shl.b64 	%rd6, %rd1, 2;
	add.s64 	%rd2, %rd5, %rd6;
	ld.global.f32 	%f1, [%rd2];
	setp.geu.f32 	%p2, %f1, 0f00000000;
	@%p2 bra 	$L__BB2_3;
	mul.f32 	%f2, %f1, 0f3C23D70A;
	st.global.f32 	[%rd2], %f2;
$L__BB2_3:
	ret;

}


// ===== COMPILED SASS (sm_100) =====

	.target	sm_100

	.elftype	@"ET_EXEC"


//--------------------- .note.nv.tkinfo           --------------------------
	.section	.note.nv.tkinfo,"",@"SHT_NOTE"
	.sectionflags	@"SHF_NOTE_NV_TKINFO"
	.tkinfo
        /*0018*/ 	.word	0x00000002
        /*0030*/ 	.string	""
        /*0030*/ 	.string	"ptxas"
        /*0030*/ 	.string	"Cuda compilation tools, release 13.0, V13.0.88"
        /*0030*/ 	.string	"Build cuda_13.0.r13.0/compiler.36424714_0"
        /*0030*/ 	.string	"-arch sm_100 -m 64 "



//--------------------- .note.nv.cuinfo           --------------------------
	.section	.note.nv.cuinfo,"",@"SHT_NOTE"
	.sectionflags	@"SHF_NOTE_NV_CUINFO"
        /*0018*/ 	.short	0x0002
        /*001a*/ 	.short	0x0064
        /*001c*/ 	.short	0x0082
	.zero		2


//--------------------- .nv.info                  --------------------------
	.section	.nv.info,"",@"SHT_CUDA_INFO"
	.align	4


	//----- nvinfo : EIATTR_REGCOUNT
	.align		4
        /*0000*/ 	.byte	0x04, 0x2f
        /*0002*/ 	.short	(.L_1 - .L_0)
	.align		4
.L_0:
        /*0004*/ 	.word	index@(_Z11kernel_tanhPfm)
        /*0008*/ 	.word	0x0000000c


	//----- nvinfo : EIATTR_FRAME_SIZE
	.align		4
.L_1:
        /*000c*/ 	.byte	0x04, 0x11
        /*000e*/ 	.short	(.L_3 - .L_2)
	.align		4
.L_2:
        /*0010*/ 	.word	index@(_Z11kernel_tanhPfm)
        /*0014*/ 	.word	0x00000000


	//----- nvinfo : EIATTR_REGCOUNT
	.align		4
.L_3:
        /*0018*/ 	.byte	0x04, 0x2f
        /*001a*/ 	.short	(.L_5 - .L_4)
	.align		4
.L_4:
        /*001c*/ 	.word	index@(_Z11kernel_ReLUPfm)
        /*0020*/ 	.word	0x00000008


	//----- nvinfo : EIATTR_FRAME_SIZE
	.align		4
.L_5:
        /*0024*/ 	.byte	0x04, 0x11
        /*0026*/ 	.short	(.L_7 - .L_6)
	.align		4
.L_6:
        /*0028*/ 	.word	index@(_Z11kernel_ReLUPfm)
        /*002c*/ 	.word	0x00000000


	//----- nvinfo : EIATTR_REGCOUNT
	.align		4
.L_7:
        /*0030*/ 	.byte	0x04, 0x2f
        /*0032*/ 	.short	(.L_9 - .L_8)
	.align		4
.L_8:
        /*0034*/ 	.word	index@(_Z16kernel_LeakyReLUPfm)
        /*0038*/ 	.word	0x00000008


	//----- nvinfo : EIATTR_FRAME_SIZE
	.align		4
.L_9:
        /*003c*/ 	.byte	0x04, 0x11
        /*003e*/ 	.short	(.L_11 - .L_10)
	.align		4
.L_10:
        /*0040*/ 	.word	index@(_Z16kernel_LeakyReLUPfm)
        /*0044*/ 	.word	0x00000000


	//----- nvinfo : EIATTR_MIN_STACK_SIZE
	.align		4
.L_11:
        /*0048*/ 	.byte	0x04, 0x12
        /*004a*/ 	.short	(.L_13 - .L_12)
	.align		4
.L_12:
        /*004c*/ 	.word	index@(_Z16kernel_LeakyReLUPfm)
        /*0050*/ 	.word	0x00000000


	//----- nvinfo : EIATTR_MIN_STACK_SIZE
	.align		4
.L_13:
        /*0054*/ 	.byte	0x04, 0x12
        /*0056*/ 	.short	(.L_15 - .L_14)
	.align		4
.L_14:
        /*0058*/ 	.word	index@(_Z11kernel_ReLUPfm)
        /*005c*/ 	.word	0x00000000


	//----- nvinfo : EIATTR_MIN_STACK_SIZE
	.align		4
.L_15:
        /*0060*/ 	.byte	0x04, 0x12
        /*0062*/ 	.short	(.L_17 - .L_16)
	.align		4
.L_16:
        /*0064*/ 	.word	index@(_Z11kernel_tanhPfm)
        /*0068*/ 	.word	0x00000000
.L_17:


//--------------------- .nv.compat                --------------------------
	.section	.nv.compat,"",@"SHT_CUDA_COMPAT_INFO"
	.align	4
        /*0000*/ 	.byte	0x02, 0x09, 0x00, 0x00, 0x02, 0x02, 0x01, 0x00, 0x02, 0x05, 0x05, 0x00, 0x03, 0x07, 0x01, 0x01
        /*0010*/ 	.byte	0x02, 0x03, 0x00, 0x00, 0x02, 0x06, 0x01, 0x00, 0x04, 0x0b, 0x08, 0x00, 0x01, 0x00, 0x00, 0x00
        /*0020*/ 	.byte	0x00, 0x00, 0x00, 0x00


//--------------------- .nv.info._Z16kernel_LeakyReLUPfm --------------------------
	.section	.nv.info._Z16kernel_LeakyReLUPfm,"",@"SHT_CUDA_INFO"
	.sectionflags	@""
	.align	4


	//----- nvinfo : EIATTR_CUDA_API_VERSION
	.align		4
        /*0000*/ 	.byte	0x04, 0x37
        /*0002*/ 	.short	(.L_19 - .L_18)
.L_18:
        /*0004*/ 	.word	0x00000082


	//----- nvinfo : EIATTR_KPARAM_INFO
	.align		4
.L_19:
        /*0008*/ 	.byte	0x04, 0x17
        /*000a*/ 	.short	(.L_21 - .L_20)
.L_20:
        /*000c*/ 	.word	0x00000000
        /*0010*/ 	.short	0x0001
        /*0012*/ 	.short	0x0008
        /*0014*/ 	.byte	0x00, 0xf0, 0x21, 0x00


	//----- nvinfo : EIATTR_KPARAM_INFO
	.align		4
.L_21:
        /*0018*/ 	.byte	0x04, 0x17
        /*001a*/ 	.short	(.L_23 - .L_22)
.L_22:
        /*001c*/ 	.word	0x00000000
        /*0020*/ 	.short	0x0000
        /*0022*/ 	.short	0x0000
        /*0024*/ 	.byte	0x00, 0xf5, 0x21, 0x00


	//----- nvinfo : EIATTR_SPARSE_MMA_MASK
	.align		4
.L_23:
        /*0028*/ 	.byte	0x03, 0x50
        /*002a*/ 	.short	0x0000


	//----- nvinfo : EIATTR_MAXREG_COUNT
	.align		4
        /*002c*/ 	.byte	0x03, 0x1b
        /*002e*/ 	.short	0x00ff


	//----- nvinfo : EIATTR_MERCURY_ISA_VERSION
	.align		4
        /*0030*/ 	.byte	0x03, 0x5f
        /*0032*/ 	.short	0x0101


	//----- nvinfo : EIATTR_VRC_CTA_INIT_COUNT
	.align		4
        /*0034*/ 	.byte	0x02, 0x4a
	.zero		1
	.zero		1


	//----- nvinfo : EIATTR_EXIT_INSTR_OFFSETS
	.align		4
        /*0038*/ 	.byte	0x04, 0x1c
        /*003a*/ 	.short	(.L_25 - .L_24)


	//   ....[0]....
.L_24:
        /*003c*/ 	.word	0x00000090


	//   ....[1]....
        /*0040*/ 	.word	0x00000100


	//   ....[2]....
        /*0044*/ 	.word	0x00000130


	//----- nvinfo : EIATTR_CBANK_PARAM_SIZE
	.align		4
.L_25:
        /*0048*/ 	.byte	0x03, 0x19
        /*004a*/ 	.short	0x0010


	//----- nvinfo : EIATTR_PARAM_CBANK
	.align		4
        /*004c*/ 	.byte	0x04, 0x0a
        /*004e*/ 	.short	(.L_27 - .L_26)
	.align		4
.L_26:
        /*0050*/ 	.word	index@(.nv.constant0._Z16kernel_LeakyReLUPfm)
        /*0054*/ 	.short	0x0380
        /*0056*/ 	.short	0x0010


	//----- nvinfo : EIATTR_SW_WAR
	.align		4
.L_27:
        /*0058*/ 	.byte	0x04, 0x36
        /*005a*/ 	.short	(.L_29 - .L_28)
.L_28:
        /*005c*/ 	.word	0x00000008
.L_29:


//--------------------- .nv.info._Z11kernel_ReLUPfm --------------------------
	.section	.nv.info._Z11kernel_ReLUPfm,"",@"SHT_CUDA_INFO"
	.sectionflags	@""
	.align	4


	//----- nvinfo : EIATTR_CUDA_API_VERSION
	.align		4
        /*0000*/ 	.byte	0x04, 0x37
        /*0002*/ 	.short	(.L_31 - .L_30)
.L_30:
        /*0004*/ 	.word	0x00000082


	//----- nvinfo : EIATTR_KPARAM_INFO
	.align		4
.L_31:
        /*0008*/ 	.byte	0x04, 0x17
        /*000a*/ 	.short	(.L_33 - .L_32)
.L_32:
        /*000c*/ 	.word	0x00000000
        /*0010*/ 	.short	0x0001
        /*0012*/ 	.short	0x0008
        /*0014*/ 	.byte	0x00, 0xf0, 0x21, 0x00


	//----- nvinfo : EIATTR_KPARAM_INFO
	.align		4
.L_33:
        /*0018*/ 	.byte	0x04, 0x17
        /*001a*/ 	.short	(.L_35 - .L_34)
.L_34:
        /*001c*/ 	.word	0x00000000
        /*0020*/ 	.short	0x0000
        /*0022*/ 	.short	0x0000
        /*0024*/ 	.byte	0x00, 0xf5, 0x21, 0x00


	//----- nvinfo : EIATTR_SPARSE_MMA_MASK
	.align		4
.L_35:
        /*0028*/ 	.byte	0x03, 0x50
        /*002a*/ 	.short	0x0000


	//----- nvinfo : EIATTR_MAXREG_COUNT
	.align		4
        /*002c*/ 	.byte	0x03, 0x1b
        /*002e*/ 	.short	0x00ff


	//----- nvinfo : EIATTR_MERCURY_ISA_VERSION
	.align		4
        /*0030*/ 	.byte	0x03, 0x5f
        /*0032*/ 	.short	0x0101


	//----- nvinfo : EIATTR_VRC_CTA_INIT_COUNT
	.align		4
        /*0034*/ 	.byte	0x02, 0x4a
	.zero		1
	.zero		1


	//----- nvinfo : EIATTR_EXIT_INSTR_OFFSETS
	.align		4
        /*0038*/ 	.byte	0x04, 0x1c
        /*003a*/ 	.short	(.L_37 - .L_36)


	//   ....[0]....
.L_36:
        /*003c*/ 	.word	0x00000090


	//   ....[1]....
        /*0040*/ 	.word	0x00000110


	//----- nvinfo : EIATTR_CBANK_PARAM_SIZE
	.align		4
.L_37:
        /*0044*/ 	.byte	0x03, 0x19
        /*0046*/ 	.short	0x0010


	//----- nvinfo : EIATTR_PARAM_CBANK
	.align		4
        /*0048*/ 	.byte	0x04, 0x0a
        /*004a*/ 	.short	(.L_39 - .L_38)
	.align		4
.L_38:
        /*004c*/ 	.word	index@(.nv.constant0._Z11kernel_ReLUPfm)
        /*0050*/ 	.short	0x0380
        /*0052*/ 	.short	0x0010


	//----- nvinfo : EIATTR_SW_WAR
	.align		4
.L_39:
        /*0054*/ 	.byte	0x04, 0x36
        /*0056*/ 	.short	(.L_41 - .L_40)
.L_40:
        /*0058*/ 	.word	0x00000008
.L_41:


//--------------------- .nv.info._Z11kernel_tanhPfm --------------------------
	.section	.nv.info._Z11kernel_tanhPfm,"",@"SHT_CUDA_INFO"
	.sectionflags	@""
	.align	4


	//----- nvinfo : EIATTR_CUDA_API_VERSION
	.align		4
        /*0000*/ 	.byte	0x04, 0x37
        /*0002*/ 	.short	(.L_43 - .L_42)
.L_42:
        /*0004*/ 	.word	0x00000082


	//----- nvinfo : EIATTR_KPARAM_INFO
	.align		4
.L_43:
        /*0008*/ 	.byte	0x04, 0x17
        /*000a*/ 	.short	(.L_45 - .L_44)
.L_44:
        /*000c*/ 	.word	0x00000000
        /*0010*/ 	.short	0x0001
        /*0012*/ 	.short	0x0008
        /*0014*/ 	.byte	0x00, 0xf0, 0x21, 0x00


	//----- nvinfo : EIATTR_KPARAM_INFO
	.align		4
.L_45:
        /*0018*/ 	.byte	0x04, 0x17
        /*001a*/ 	.short	(.L_47 - .L_46)
.L_46:
        /*001c*/ 	.word	0x00000000
        /*0020*/ 	.short	0x0000
        /*0022*/ 	.short	0x0000
        /*0024*/ 	.byte	0x00, 0xf5, 0x21, 0x00


	//----- nvinfo : EIATTR_SPARSE_MMA_MASK
	.align		4
.L_47:
        /*0028*/ 	.byte	0x03, 0x50
        /*002a*/ 	.short	0x0000


	//----- nvinfo : EIATTR_MAXREG_COUNT
	.align		4
        /*002c*/ 	.byte	0x03, 0x1b
        /*002e*/ 	.short	0x00ff


	//----- nvinfo : EIATTR_MERCURY_ISA_VERSION
	.align		4
        /*0030*/ 	.byte	0x03, 0x5f
        /*0032*/ 	.short	0x0101


	//----- nvinfo : EIATTR_VRC_CTA_INIT_COUNT
	.align		4
        /*0034*/ 	.byte	0x02, 0x4a
	.zero		1
	.zero		1


	//----- nvinfo : EIATTR_EXIT_INSTR_OFFSETS
	.align		4
        /*0038*/ 	.byte	0x04, 0x1c
        /*003a*/ 	.short	(.L_49 - .L_48)


	//   ....[0]....
.L_48:
        /*003c*/ 	.word	0x00000090


	//   ....[1]....
        /*0040*/ 	.word	0x00000210


	//----- nvinfo : EIATTR_CBANK_PARAM_SIZE
	.align		4
.L_49:
        /*0044*/ 	.byte	0x03, 0x19
        /*0046*/ 	.short	0x0010


	//----- nvinfo : EIATTR_PARAM_CBANK
	.align		4
        /*0048*/ 	.byte	0x04, 0x0a
        /*004a*/ 	.short	(.L_51 - .L_50)
	.align		4
.L_50:
        /*004c*/ 	.word	index@(.nv.constant0._Z11kernel_tanhPfm)
        /*0050*/ 	.short	0x0380
        /*0052*/ 	.short	0x0010


	//----- nvinfo : EIATTR_SW_WAR
	.align		4
.L_51:
        /*0054*/ 	.byte	0x04, 0x36
        /*0056*/ 	.short	(.L_53 - .L_52)
.L_52:
        /*0058*/ 	.word	0x00000008
.L_53:


//--------------------- .nv.callgraph             --------------------------
	.section	.nv.callgraph,"",@"SHT_CUDA_CALLGRAPH"
	.align	4
	.sectionentsize	8
	.align		4
        /*0000*/ 	.word	0x00000000
	.align		4
        /*0004*/ 	.word	0xffffffff
	.align		4
        /*0008*/ 	.word	0x00000000
	.align		4
        /*000c*/ 	.word	0xfffffffe
	.align		4
        /*0010*/ 	.word	0x00000000
	.align		4
        /*0014*/ 	.word	0xfffffffd
	.align		4
        /*0018*/ 	.word	0x00000000
	.align		4
        /*001c*/ 	.word	0xfffffffc


//--------------------- .text._Z16kernel_LeakyReLUPfm --------------------------
	.section	.text._Z16kernel_LeakyReLUPfm,"ax",@progbits
	.align	128
        .global         _Z16kernel_LeakyReLUPfm
        .type           _Z16kernel_LeakyReLUPfm,@function
        .size           _Z16kernel_LeakyReLUPfm,(.L_x_3 - _Z16kernel_LeakyReLUPfm)
        .other          _Z16kernel_LeakyReLUPfm,@"STO_CUDA_ENTRY STV_DEFAULT"
_Z16kernel_LeakyReLUPfm:
.text._Z16kernel_LeakyReLUPfm:
[----:B------:R-:W-:Y:S01]  /*0000*/  LDC R1, c[0x0][0x37c] ;  /* 0x0000df00ff017b82 */ /* 0x000fe20000000800 */
[----:B------:R-:W0:Y:S07]  /*0010*/  S2R R3, SR_TID.X ;  /* 0x0000000000037919 */ /* 0x000e2e0000002100 */
[----:B------:R-:W0:Y:S01]  /*0020*/  S2UR UR4, SR_CTAID.X ;  /* 0x00000000000479c3 */ /* 0x000e220000002500 */
[----:B------:R-:W1:Y:S07]  /*0030*/  LDCU.64 UR6, c[0x0][0x388] ;  /* 0x00007100ff0677ac */ /* 0x000e6e0008000a00 */
[----:B------:R-:W0:Y:S02]  /*0040*/  LDC R0, c[0x0][0x360] ;  /* 0x0000d800ff007b82 */ /* 0x000e240000000800 */
[----:B0-----:R-:W-:-:S05]  /*0050*/  IMAD R0, R0, UR4, R3 ;  /* 0x0000000400007c24 */ /* 0x001fca000f8e0203 */
[----:B-1----:R-:W-:Y:S02]  /*0060*/  ISETP.GE.U32.AND P0, PT, R0, UR6, PT ;  /* 0x0000000600007c0c */ /* 0x002fe4000bf06070 */
[----:B------:R-:W-:-:S04]  /*0070*/  SHF.R.S32.HI R3, RZ, 0x1f, R0 ;  /* 0x0000001fff037819 */ /* 0x000fc80000011400 */
[----:B------:R-:W-:-:S13]  /*0080*/  ISETP.GE.U32.AND.EX P0, PT, R3, UR7, PT, P0 ;  /* 0x0000000703007c0c */ /* 0x000fda000bf06100 */
[----:B------:R-:W-:Y:S05]  /*0090*/  @P0 EXIT ;  /* 0x000000000000094d */ /* 0x000fea0003800000 */
[----:B------:R-:W0:Y:S01]  /*00a0*/  LDCU.64 UR6, c[0x0][0x380] ;  /* 0x00007000ff0677ac */ /* 0x000e220008000a00 */
[----:B------:R-:W1:Y:S01]  /*00b0*/  LDCU.64 UR4, c[0x0][0x358] ;  /* 0x00006b00ff0477ac */ /* 0x000e620008000a00 */
[----:B0-----:R-:W-:-:S04]  /*00c0*/  LEA R2, P0, R0, UR6, 0x2 ;  /* 0x0000000600027c11 */ /* 0x001fc8000f8010ff */
[----:B------:R-:W-:-:S05]  /*00d0*/  LEA.HI.X R3, R0, UR7, R3, 0x2, P0 ;  /* 0x0000000700037c11 */ /* 0x000fca00080f1403 */
[----:B-1----:R-:W2:Y:S02]  /*00e0*/  LDG.E R0, desc[UR4][R2.64] ;  /* 0x0000000402007981 */ /* 0x002ea4000c1e1900 */
[----:B--2---:R-:W-:-:S13]  /*00f0*/  FSETP.GEU.AND P0, PT, R0, RZ, PT ;  /* 0x000000ff0000720b */ /* 0x004fda0003f0e000 */
[----:B------:R-:W-:Y:S05]  /*0100*/  @P0 EXIT ;  /* 0x000000000000094d */ /* 0x000fea0003800000 */
[----:B------:R-:W-:-:S05]  /*0110*/  FMUL R5, R0, 0.0099999997764825820923 ;  /* 0x3c23d70a00057820 */ /* 0x000fca0000400000 */
[----:B------:R-:W-:Y:S01]  /*0120*/  STG.E desc[UR4][R2.64], R5 ;  /* 0x0000000502007986 */ /* 0x000fe2000c101904 */
[----:B------:R-:W-:Y:S05]  /*0130*/  EXIT ;  /* 0x000000000000794d */ /* 0x000fea0003800000 */
.L_x_0:
[----:B------:R-:W-:-:S00]  /*0140*/  BRA `(.L_x_0) ;  /* 0xfffffffc00fc7947 */ /* 0x000fc0000383ffff */
[----:B------:R-:W-:-:S00]  /*0150*/  NOP ;  /* 0x0000000000007918 */ /* 0x000fc00000000000 */
        /* <DEDUP_REMOVED lines=10> */
.L_x_3:


//--------------------- .text._Z11kernel_ReLUPfm  --------------------------
	.section	.text._Z11kernel_ReLUPfm,"ax",@progbits
	.align	128
        .global         _Z11kernel_ReLUPfm
        .type           _Z11kernel_ReLUPfm,@function
        .size           _Z11kernel_ReLUPfm,(.L_x_4 - _Z11kernel_ReLUPfm)
        .other          _Z11kernel_ReLUPfm,@"STO_CUDA_ENTRY STV_DEFAULT"
_Z11kernel_ReLUPfm:
.text._Z11kernel_ReLUPfm:
        /* <DEDUP_REMOVED lines=15> */
[----:B--2---:R-:W-:-:S05]  /*00f0*/  FMNMX R5, RZ, R0, !PT ;  /* 0x00000000ff057209 */ /* 0x004fca0007800000 */
[----:B------:R-:W-:Y:S01]  /*0100*/  STG.E desc[UR4][R2.64], R5 ;  /* 0x0000000502007986 */ /* 0x000fe2000c101904 */
[----:B------:R-:W-:Y:S05]  /*0110*/  EXIT ;  /* 0x000000000000794d */ /* 0x000fea0003800000 */
.L_x_1:
        /* <DEDUP_REMOVED lines=14> */
.L_x_4:


//--------------------- .text._Z11kernel_tanhPfm  --------------------------
	.section	.text._Z11kernel_tanhPfm,"ax",@progbits
	.align	128
        .global         _Z11kernel_tanhPfm
        .type           _Z11kernel_tanhPfm,@function
        .size           _Z11kernel_tanhPfm,(.L_x_5 - _Z11kernel_tanhPfm)
        .other          _Z11kernel_tanhPfm,@"STO_CUDA_ENTRY STV_DEFAULT"
_Z11kernel_tanhPfm:
.text._Z11kernel_tanhPfm:
        /* <DEDUP_REMOVED lines=14> */
[----:B-1----:R-:W2:Y:S01]  /*00e0*/  LDG.E R4, desc[UR4][R2.64] ;  /* 0x0000000402047981 */ /* 0x002ea2000c1e1900 */
[----:B------:R-:W-:Y:S01]  /*00f0*/  HFMA2 R8, -RZ, RZ, 1.125, -9232 ;  /* 0x3c80f082ff087431 */ /* 0x000fe200000001ff */
[----:B------:R-:W-:Y:S01]  /*0100*/  MOV R6, 0x3f800000 ;  /* 0x3f80000000067802 */ /* 0x000fe20000000f00 */
[C---:B--2---:R-:W-:Y:S01]  /*0110*/  FMUL R0, |R4|.reuse, 2.8853900432586669922 ;  /* 0x4038aa3b04007820 */ /* 0x044fe20000400200 */
[C---:B------:R-:W-:Y:S01]  /*0120*/  FMUL R9, R4.reuse, R4 ;  /* 0x0000000404097220 */ /* 0x040fe20000400000 */
[C---:B------:R-:W-:Y:S02]  /*0130*/  FSETP.GE.AND P1, PT, |R4|.reuse, 0.60000002384185791016, PT ;  /* 0x3f19999a0400780b */ /* 0x040fe40003f26200 */
[----:B------:R-:W-:Y:S01]  /*0140*/  FSETP.GE.AND P0, PT, |R4|, 9.010913848876953125, PT ;  /* 0x41102cb40400780b */ /* 0x000fe20003f06200 */
[C---:B------:R-:W-:Y:S01]  /*0150*/  FFMA R8, R9.reuse, R8, -0.052303962409496307373 ;  /* 0xbd563cae09087423 */ /* 0x040fe20000000008 */
[----:B------:R-:W0:Y:S03]  /*0160*/  MUFU.EX2 R0, R0 ;  /* 0x0000000000007308 */ /* 0x000e260000000800 */
[----:B------:R-:W-:Y:S01]  /*0170*/  FFMA R8, R9, R8, 0.1331529766321182251 ;  /* 0x3e08594109087423 */ /* 0x000fe20000000008 */
[----:B0-----:R-:W-:-:S03]  /*0180*/  FADD R5, R0, 1 ;  /* 0x3f80000000057421 */ /* 0x001fc60000000000 */
[----:B------:R-:W-:-:S04]  /*0190*/  FFMA R0, R9, R8, -0.33332768082618713379 ;  /* 0xbeaaa9ed09007423 */ /* 0x000fc80000000008 */
[----:B------:R-:W-:Y:S01]  /*01a0*/  FFMA R9, R9, R0, RZ ;  /* 0x0000000009097223 */ /* 0x000fe200000000ff */
[----:B------:R-:W0:Y:S02]  /*01b0*/  MUFU.RCP R5, R5 ;  /* 0x0000000500057308 */ /* 0x000e240000001000 */
[----:B0-----:R-:W-:-:S05]  /*01c0*/  FFMA R6, R5, -2, R6 ;  /* 0xc000000005067823 */ /* 0x001fca0000000006 */
[----:B------:R-:W-:-:S04]  /*01d0*/  FSEL R7, R6, 1, !P0 ;  /* 0x3f80000006077808 */ /* 0x000fc80004000000 */
[--C-:B------:R-:W-:Y:S01]  /*01e0*/  LOP3.LUT R7, R7, 0x80000000, R4.reuse, 0xb8, !PT ;  /* 0x8000000007077812 */ /* 0x100fe200078eb804 */
[----:B------:R-:W-:-:S05]  /*01f0*/  @!P1 FFMA R7, R4, R9, R4 ;  /* 0x0000000904079223 */ /* 0x000fca0000000004 */
[----:B------:R-:W-:Y:S01]  /*0200*/  STG.E desc[UR4][R2.64], R7 ;  /* 0x0000000702007986 */ /* 0x000fe2000c101904 */
[----:B------:R-:W-:Y:S05]  /*0210*/  EXIT ;  /* 0x000000000000794d */ /* 0x000fea0003800000 */
.L_x_2:
        /* <DEDUP_REMOVED lines=14> */
.L_x_5:


//--------------------- .nv.shared.reserved.0     --------------------------
	.section	.nv.shared.reserved.0,"aw",@nobits
	.weak		__nv_reservedSMEM_offset_0_alias
	.size		__nv_reservedSMEM_offset_0_alias, 0, 64
	.other		__nv_reservedSMEM_offset_0_alias,@"STO_CUDA_RESERVED_SHARED STV_DEFAULT"
__nv_reservedSMEM_offset_0_alias:
	.zero		0
	.zero		64


//--------------------- .nv.constant0._Z16kernel_LeakyReLUPfm --------------------------
	.section	.nv.constant0._Z16kernel_LeakyReLUPfm,"a",@progbits
	.sectionflags	@""
	.align	4
.nv.constant0._Z16kernel_LeakyReLUPfm:
	.zero		912


//--------------------- .nv.constant0._Z11kernel_ReLUPfm --------------------------
	.section	.nv.constant0._Z11kernel_ReLUPfm,"a",@progbits
	.sectionflags	@""
	.align	4
.nv.constant0._Z11kernel_ReLUPfm:
	.zero		912


//--------------------- .nv.constant0._Z11kernel_tanhPfm --------------------------
	.section	.nv.constant0._Z11kernel_tanhPfm,"a",@progbits
	.sectionflags	@""
	.align	4
.nv.constant0._Z11kernel_tanhPfm:
	.zero		912


//--------------------- SYMBOLS --------------------------

	.type		.nv.reservedSmem.offset0,@object
	.size		.nv.reservedSmem.offset0,0x4
